//
// Generated by NVIDIA NVVM Compiler
//
// Compiler Build ID: CL-36424714
// Cuda compilation tools, release 13.0, V13.0.88
// Based on NVVM 20.0.0
//

.version 9.0
.target sm_100
.address_size 64

	// .globl	_Z6kernelPiS_S_

.visible .entry _Z6kernelPiS_S_(
	.param .u64 .ptr .align 1 _Z6kernelPiS_S__param_0,
	.param .u64 .ptr .align 1 _Z6kernelPiS_S__param_1,
	.param .u64 .ptr .align 1 _Z6kernelPiS_S__param_2
)
{
	.reg .pred 	%p<2>;
	.reg .b32 	%r<11>;
	.reg .b64 	%rd<11>;

	ld.param.u64 	%rd1, [_Z6kernelPiS_S__param_0];
	ld.param.u64 	%rd2, [_Z6kernelPiS_S__param_1];
	ld.param.u64 	%rd3, [_Z6kernelPiS_S__param_2];
	mov.u32 	%r2, %ctaid.x;
	mov.u32 	%r3, %ntid.x;
	mov.u32 	%r4, %tid.x;
	mad.lo.s32 	%r1, %r2, %r3, %r4;
	setp.gt.s32 	%p1, %r1, 20971519;
	@%p1 bra 	$L__BB0_2;
	cvta.to.global.u64 	%rd4, %rd1;
	cvta.to.global.u64 	%rd5, %rd2;
	cvta.to.global.u64 	%rd6, %rd3;
	mul.wide.s32 	%rd7, %r1, 4;
	add.s64 	%rd8, %rd4, %rd7;
	ld.global.u32 	%r5, [%rd8];
	add.s64 	%rd9, %rd5, %rd7;
	ld.global.u32 	%r6, [%rd9];
	add.s32 	%r7, %r6, %r5;
	shr.u32 	%r8, %r7, 31;
	add.s32 	%r9, %r7, %r8;
	shr.s32 	%r10, %r9, 1;
	add.s64 	%rd10, %rd6, %rd7;
	st.global.u32 	[%rd10], %r10;
$L__BB0_2:
	ret;

}


// ===== COMPILED SASS (sm_100) =====

	.target	sm_100

	.elftype	@"ET_EXEC"


//--------------------- .note.nv.tkinfo           --------------------------
	.section	.note.nv.tkinfo,"",@"SHT_NOTE"
	.sectionflags	@"SHF_NOTE_NV_TKINFO"
	.tkinfo
        /*0018*/ 	.word	0x00000002
        /*0030*/ 	.string	""
        /*0030*/ 	.string	"ptxas"
        /*0030*/ 	.string	"Cuda compilation tools, release 13.0, V13.0.88"
        /*0030*/ 	.string	"Build cuda_13.0.r13.0/compiler.36424714_0"
        /*0030*/ 	.string	"-arch sm_100 -m 64 "



//--------------------- .note.nv.cuinfo           --------------------------
	.section	.note.nv.cuinfo,"",@"SHT_NOTE"
	.sectionflags	@"SHF_NOTE_NV_CUINFO"
        /*0018*/ 	.short	0x0002
        /*001a*/ 	.short	0x0064
        /*001c*/ 	.short	0x0082
	.zero		2


//--------------------- .nv.info                  --------------------------
	.section	.nv.info,"",@"SHT_CUDA_INFO"
	.align	4


	//----- nvinfo : EIATTR_REGCOUNT
	.align		4
        /*0000*/ 	.byte	0x04, 0x2f
        /*0002*/ 	.short	(.L_1 - .L_0)
	.align		4
.L_0:
        /*0004*/ 	.word	index@(_Z6kernelPiS_S_)
        /*0008*/ 	.word	0x0000000c


	//----- nvinfo : EIATTR_FRAME_SIZE
	.align		4
.L_1:
        /*000c*/ 	.byte	0x04, 0x11
        /*000e*/ 	.short	(.L_3 - .L_2)
	.align		4
.L_2:
        /*0010*/ 	.word	index@(_Z6kernelPiS_S_)
        /*0014*/ 	.word	0x00000000


	//----- nvinfo : EIATTR_MIN_STACK_SIZE
	.align		4
.L_3:
        /*0018*/ 	.byte	0x04, 0x12
        /*001a*/ 	.short	(.L_5 - .L_4)
	.align		4
.L_4:
        /*001c*/ 	.word	index@(_Z6kernelPiS_S_)
        /*0020*/ 	.word	0x00000000
.L_5:


//--------------------- .nv.compat                --------------------------
	.section	.nv.compat,"",@"SHT_CUDA_COMPAT_INFO"
	.align	4
        /*0000*/ 	.byte	0x02, 0x09, 0x00, 0x00, 0x02, 0x02, 0x01, 0x00, 0x02, 0x05, 0x05, 0x00, 0x03, 0x07, 0x01, 0x01
        /*0010*/ 	.byte	0x02, 0x03, 0x00, 0x00, 0x02, 0x06, 0x01, 0x00, 0x04, 0x0b, 0x08, 0x00, 0x09, 0x00, 0x00, 0x00
        /*0020*/ 	.byte	0x00, 0x00, 0x00, 0x00


//--------------------- .nv.info._Z6kernelPiS_S_  --------------------------
	.section	.nv.info._Z6kernelPiS_S_,"",@"SHT_CUDA_INFO"
	.sectionflags	@""
	.align	4


	//----- nvinfo : EIATTR_CUDA_API_VERSION
	.align		4
        /*0000*/ 	.byte	0x04, 0x37
        /*0002*/ 	.short	(.L_7 - .L_6)
.L_6:
        /*0004*/ 	.word	0x00000082


	//----- nvinfo : EIATTR_KPARAM_INFO
	.align		4
.L_7:
        /*0008*/ 	.byte	0x04, 0x17
        /*000a*/ 	.short	(.L_9 - .L_8)
.L_8:
        /*000c*/ 	.word	0x00000000
        /*0010*/ 	.short	0x0002
        /*0012*/ 	.short	0x0010
        /*0014*/ 	.byte	0x00, 0xf5, 0x21, 0x00


	//----- nvinfo : EIATTR_KPARAM_INFO
	.align		4
.L_9:
        /*0018*/ 	.byte	0x04, 0x17
        /*001a*/ 	.short	(.L_11 - .L_10)
.L_10:
        /*001c*/ 	.word	0x00000000
        /*0020*/ 	.short	0x0001
        /*0022*/ 	.short	0x0008
        /*0024*/ 	.byte	0x00, 0xf5, 0x21, 0x00


	//----- nvinfo : EIATTR_KPARAM_INFO
	.align		4
.L_11:
        /*0028*/ 	.byte	0x04, 0x17
        /*002a*/ 	.short	(.L_13 - .L_12)
.L_12:
        /*002c*/ 	.word	0x00000000
        /*0030*/ 	.short	0x0000
        /*0032*/ 	.short	0x0000
        /*0034*/ 	.byte	0x00, 0xf5, 0x21, 0x00


	//----- nvinfo : EIATTR_SPARSE_MMA_MASK
	.align		4
.L_13:
        /*0038*/ 	.byte	0x03, 0x50
        /*003a*/ 	.short	0x0000


	//----- nvinfo : EIATTR_MAXREG_COUNT
	.align		4
        /*003c*/ 	.byte	0x03, 0x1b
        /*003e*/ 	.short	0x00ff


	//----- nvinfo : EIATTR_MERCURY_ISA_VERSION
	.align		4
        /*0040*/ 	.byte	0x03, 0x5f
        /*0042*/ 	.short	0x0101


	//----- nvinfo : EIATTR_VRC_CTA_INIT_COUNT
	.align		4
        /*0044*/ 	.byte	0x02, 0x4a
	.zero		1
	.zero		1


	//----- nvinfo : EIATTR_EXIT_INSTR_OFFSETS
	.align		4
        /*0048*/ 	.byte	0x04, 0x1c
        /*004a*/ 	.short	(.L_15 - .L_14)


	//   ....[0]....
.L_14:
        /*004c*/ 	.word	0x00000060


	//   ....[1]....
        /*0050*/ 	.word	0x00000140


	//----- nvinfo : EIATTR_CBANK_PARAM_SIZE
	.align		4
.L_15:
        /*0054*/ 	.byte	0x03, 0x19
        /*0056*/ 	.short	0x0018


	//----- nvinfo : EIATTR_PARAM_CBANK
	.align		4
        /*0058*/ 	.byte	0x04, 0x0a
        /*005a*/ 	.short	(.L_17 - .L_16)
	.align		4
.L_16:
        /*005c*/ 	.word	index@(.nv.constant0._Z6kernelPiS_S_)
        /*0060*/ 	.short	0x0380
        /*0062*/ 	.short	0x0018


	//----- nvinfo : EIATTR_SW_WAR
	.align		4
.L_17:
        /*0064*/ 	.byte	0x04, 0x36
        /*0066*/ 	.short	(.L_19 - .L_18)
.L_18:
        /*0068*/ 	.word	0x00000008
.L_19:


//--------------------- .nv.callgraph             --------------------------
	.section	.nv.callgraph,"",@"SHT_CUDA_CALLGRAPH"
	.align	4
	.sectionentsize	8
	.align		4
        /*0000*/ 	.word	0x00000000
	.align		4
        /*0004*/ 	.word	0xffffffff
	.align		4
        /*0008*/ 	.word	0x00000000
	.align		4
        /*000c*/ 	.word	0xfffffffe
	.align		4
        /*0010*/ 	.word	0x00000000
	.align		4
        /*0014*/ 	.word	0xfffffffd
	.align		4
        /*0018*/ 	.word	0x00000000
	.align		4
        /*001c*/ 	.word	0xfffffffc


//--------------------- .text._Z6kernelPiS_S_     --------------------------
	.section	.text._Z6kernelPiS_S_,"ax",@progbits
	.align	128
        .global         _Z6kernelPiS_S_
        .type           _Z6kernelPiS_S_,@function
        .size           _Z6kernelPiS_S_,(.L_x_1 - _Z6kernelPiS_S_)
        .other          _Z6kernelPiS_S_,@"STO_CUDA_ENTRY STV_DEFAULT"
_Z6kernelPiS_S_:
.text._Z6kernelPiS_S_:
[----:B------:R-:W-:Y:S01]  /*0000*/  LDC R1, c[0x0][0x37c] ;  /* 0x0000df00ff017b82 */ /* 0x000fe20000000800 */
[----:B------:R-:W0:Y:S07]  /*0010*/  S2R R0, SR_TID.X ;  /* 0x0000000000007919 */ /* 0x000e2e0000002100 */
[----:B------:R-:W0:Y:S08]  /*0020*/  S2UR UR4, SR_CTAID.X ;  /* 0x00000000000479c3 */ /* 0x000e300000002500 */
[----:B------:R-:W0:Y:S02]  /*0030*/  LDC R9, c[0x0][0x360] ;  /* 0x0000d800ff097b82 */ /* 0x000e240000000800 */
[----:B0-----:R-:W-:-:S05]  /*0040*/  IMAD R9, R9, UR4, R0 ;  /* 0x0000000409097c24 */ /* 0x001fca000f8e0200 */
[----:B------:R-:W-:-:S13]  /*0050*/  ISETP.GT.AND P0, PT, R9, 0x13fffff, PT ;  /* 0x013fffff0900780c */ /* 0x000fda0003f04270 */
[----:B------:R-:W-:Y:S05]  /*0060*/  @P0 EXIT ;  /* 0x000000000000094d */ /* 0x000fea0003800000 */
[----:B------:R-:W0:Y:S01]  /*0070*/  LDC.64 R2, c[0x0][0x380] ;  /* 0x0000e000ff027b82 */ /* 0x000e220000000a00 */
[----:B------:R-:W1:Y:S07]  /*0080*/  LDCU.64 UR4, c[0x0][0x358] ;  /* 0x00006b00ff0477ac */ /* 0x000e6e0008000a00 */
[----:B------:R-:W2:Y:S08]  /*0090*/  LDC.64 R4, c[0x0][0x388] ;  /* 0x0000e200ff047b82 */ /* 0x000eb00000000a00 */
[----:B------:R-:W3:Y:S01]  /*00a0*/  LDC.64 R6, c[0x0][0x390] ;  /* 0x0000e400ff067b82 */ /* 0x000ee20000000a00 */
[----:B0-----:R-:W-:-:S06]  /*00b0*/  IMAD.WIDE R2, R9, 0x4, R2 ;  /* 0x0000000409027825 */ /* 0x001fcc00078e0202 */
[----:B-1----:R-:W4:Y:S01]  /*00c0*/  LDG.E R2, desc[UR4][R2.64] ;  /* 0x0000000402027981 */ /* 0x002f22000c1e1900 */
[----:B--2---:R-:W-:-:S06]  /*00d0*/  IMAD.WIDE R4, R9, 0x4, R4 ;  /* 0x0000000409047825 */ /* 0x004fcc00078e0204 */
[----:B------:R-:W4:Y:S01]  /*00e0*/  LDG.E R5, desc[UR4][R4.64] ;  /* 0x0000000404057981 */ /* 0x000f22000c1e1900 */
[----:B---3--:R-:W-:Y:S01]  /*00f0*/  IMAD.WIDE R6, R9, 0x4, R6 ;  /* 0x0000000409067825 */ /* 0x008fe200078e0206 */
[----:B----4-:R-:W-:-:S04]  /*0100*/  IADD3 R0, PT, PT, R2, R5, RZ ;  /* 0x0000000502007210 */ /* 0x010fc80007ffe0ff */
[----:B------:R-:W-:-:S04]  /*0110*/  LEA.HI R0, R0, R0, RZ, 0x1 ;  /* 0x0000000000007211 */ /* 0x000fc800078f08ff */
[----:B------:R-:W-:-:S05]  /*0120*/  SHF.R.S32.HI R9, RZ, 0x1, R0 ;  /* 0x00000001ff097819 */ /* 0x000fca0000011400 */
[----:B------:R-:W-:Y:S01]  /*0130*/  STG.E desc[UR4][R6.64], R9 ;  /* 0x0000000906007986 */ /* 0x000fe2000c101904 */
[----:B------:R-:W-:Y:S05]  /*0140*/  EXIT ;  /* 0x000000000000794d */ /* 0x000fea0003800000 */
.L_x_0:
[----:B------:R-:W-:-:S00]  /*0150*/  BRA `(.L_x_0) ;  /* 0xfffffffc00fc7947 */ /* 0x000fc0000383ffff */
[----:B------:R-:W-:-:S00]  /*0160*/  NOP ;  /* 0x0000000000007918 */ /* 0x000fc00000000000 */
        /* <DEDUP_REMOVED lines=9> */
.L_x_1:


//--------------------- .nv.shared.reserved.0     --------------------------
	.section	.nv.shared.reserved.0,"aw",@nobits
	.weak		__nv_reservedSMEM_offset_0_alias
	.size		__nv_reservedSMEM_offset_0_alias, 0, 64
	.other		__nv_reservedSMEM_offset_0_alias,@"STO_CUDA_RESERVED_SHARED STV_DEFAULT"
__nv_reservedSMEM_offset_0_alias:
	.zero		0
	.zero		64


//--------------------- .nv.constant0._Z6kernelPiS_S_ --------------------------
	.section	.nv.constant0._Z6kernelPiS_S_,"a",@progbits
	.sectionflags	@""
	.align	4
.nv.constant0._Z6kernelPiS_S_:
	.zero		920


//--------------------- SYMBOLS --------------------------

	.type		.nv.reservedSmem.offset0,@object
	.size		.nv.reservedSmem.offset0,0x4
